	.headerflags	@"EF_CUDA_TEXMODE_UNIFIED EF_CUDA_64BIT_ADDRESS EF_CUDA_ACCELERATORS EF_CUDA_SM90 EF_CUDA_VIRTUAL_SM(EF_CUDA_SM90)"
	.elftype	@"ET_EXEC"


//--------------------- .nv.info                  --------------------------
	.section	.nv.info,"",@"SHT_CUDA_INFO"
	.align	4


	//----- nvinfo : EIATTR_REGCOUNT
	.align		4
        /*0000*/ 	.byte	0x04, 0x2f
        /*0002*/ 	.short	(.L_1 - .L_0)
	.align		4
.L_0:
        /*0004*/ 	.word	index@(triton_poi_fused_cat_1)
        /*0008*/ 	.word	0x0000000e


	//----- nvinfo : EIATTR_MIN_STACK_SIZE
	.align		4
.L_1:
        /*000c*/ 	.byte	0x04, 0x12
        /*000e*/ 	.short	(.L_3 - .L_2)
	.align		4
.L_2:
        /*0010*/ 	.word	index@(triton_poi_fused_cat_1)
        /*0014*/ 	.word	0x00000000


	//----- nvinfo : EIATTR_FRAME_SIZE
	.align		4
.L_3:
        /*0018*/ 	.byte	0x04, 0x11
        /*001a*/ 	.short	(.L_5 - .L_4)
	.align		4
.L_4:
        /*001c*/ 	.word	index@(triton_poi_fused_cat_1)
        /*0020*/ 	.word	0x00000000


	//----- nvinfo : EIATTR_MIN_STACK_SIZE
	.align		4
.L_5:
        /*0024*/ 	.byte	0x04, 0x12
        /*0026*/ 	.short	(.L_7 - .L_6)
	.align		4
.L_6:
        /*0028*/ 	.word	index@(triton_poi_fused_cat_1)
        /*002c*/ 	.word	0x00000000
.L_7:


//--------------------- .nv.info.triton_poi_fused_cat_1 --------------------------
	.section	.nv.info.triton_poi_fused_cat_1,"",@"SHT_CUDA_INFO"
	.sectionflags	@""
	.align	4


	//----- nvinfo : EIATTR_CUDA_API_VERSION
	.align		4
        /*0000*/ 	.byte	0x04, 0x37
        /*0002*/ 	.short	(.L_9 - .L_8)
.L_8:
        /*0004*/ 	.word	0x0000007c


	//----- nvinfo : EIATTR_KPARAM_INFO
	.align		4
.L_9:
        /*0008*/ 	.byte	0x04, 0x17
        /*000a*/ 	.short	(.L_11 - .L_10)
.L_10:
        /*000c*/ 	.word	0x00000000
        /*0010*/ 	.short	0x0003
        /*0012*/ 	.short	0x0018
        /*0014*/ 	.byte	0x00, 0xf0, 0x11, 0x00


	//----- nvinfo : EIATTR_KPARAM_INFO
	.align		4
.L_11:
        /*0018*/ 	.byte	0x04, 0x17
        /*001a*/ 	.short	(.L_13 - .L_12)
.L_12:
        /*001c*/ 	.word	0x00000000
        /*0020*/ 	.short	0x0002
        /*0022*/ 	.short	0x0010
        /*0024*/ 	.byte	0x00, 0xf4, 0x21, 0x00


	//----- nvinfo : EIATTR_KPARAM_INFO
	.align		4
.L_13:
        /*0028*/ 	.byte	0x04, 0x17
        /*002a*/ 	.short	(.L_15 - .L_14)
.L_14:
        /*002c*/ 	.word	0x00000000
        /*0030*/ 	.short	0x0001
        /*0032*/ 	.short	0x0008
        /*0034*/ 	.byte	0x00, 0xf4, 0x21, 0x00


	//----- nvinfo : EIATTR_KPARAM_INFO
	.align		4
.L_15:
        /*0038*/ 	.byte	0x04, 0x17
        /*003a*/ 	.short	(.L_17 - .L_16)
.L_16:
        /*003c*/ 	.word	0x00000000
        /*0040*/ 	.short	0x0000
        /*0042*/ 	.short	0x0000
        /*0044*/ 	.byte	0x00, 0xf4, 0x21, 0x00


	//----- nvinfo : EIATTR_SPARSE_MMA_MASK
	.align		4
.L_17:
        /*0048*/ 	.byte	0x03, 0x50
        /*004a*/ 	.short	0x0000


	//----- nvinfo : EIATTR_MAXREG_COUNT
	.align		4
        /*004c*/ 	.byte	0x03, 0x1b
        /*004e*/ 	.short	0x00ff


	//----- nvinfo : EIATTR_EXIT_INSTR_OFFSETS
	.align		4
        /*0050*/ 	.byte	0x04, 0x1c
        /*0052*/ 	.short	(.L_19 - .L_18)


	//   ....[0]....
.L_18:
        /*0054*/ 	.word	0x000002e0


	//   ....[1]....
        /*0058*/ 	.word	0x00000300


	//----- nvinfo : EIATTR_REQNTID
	.align		4
.L_19:
        /*005c*/ 	.byte	0x04, 0x10
        /*005e*/ 	.short	(.L_21 - .L_20)
.L_20:
        /*0060*/ 	.word	0x00000080
        /*0064*/ 	.word	0x00000001
        /*0068*/ 	.word	0x00000001


	//----- nvinfo : EIATTR_CBANK_PARAM_SIZE
	.align		4
.L_21:
        /*006c*/ 	.byte	0x03, 0x19
        /*006e*/ 	.short	0x001c


	//----- nvinfo : EIATTR_PARAM_CBANK
	.align		4
        /*0070*/ 	.byte	0x04, 0x0a
        /*0072*/ 	.short	(.L_23 - .L_22)
	.align		4
.L_22:
        /*0074*/ 	.word	index@(.nv.constant0.triton_poi_fused_cat_1)
        /*0078*/ 	.short	0x0210
        /*007a*/ 	.short	0x001c


	//----- nvinfo : EIATTR_SW_WAR
	.align		4
.L_23:
        /*007c*/ 	.byte	0x04, 0x36
        /*007e*/ 	.short	(.L_25 - .L_24)
.L_24:
        /*0080*/ 	.word	0x00000008
.L_25:


//--------------------- .nv.callgraph             --------------------------
	.section	.nv.callgraph,"",@"SHT_CUDA_CALLGRAPH"
	.align	4
	.sectionentsize	8
	.align		4
        /*0000*/ 	.word	0x00000000
	.align		4
        /*0004*/ 	.word	0xffffffff
	.align		4
        /*0008*/ 	.word	0x00000000
	.align		4
        /*000c*/ 	.word	0xfffffffe
	.align		4
        /*0010*/ 	.word	0x00000000
	.align		4
        /*0014*/ 	.word	0xfffffffd
	.align		4
        /*0018*/ 	.word	0x00000000
	.align		4
        /*001c*/ 	.word	0xfffffffc


//--------------------- .text.triton_poi_fused_cat_1 --------------------------
	.section	.text.triton_poi_fused_cat_1,"ax",@progbits
	.align	128
        .global         triton_poi_fused_cat_1
        .type           triton_poi_fused_cat_1,@function
        .size           triton_poi_fused_cat_1,(.L_x_1 - triton_poi_fused_cat_1)
        .other          triton_poi_fused_cat_1,@"STO_CUDA_ENTRY STV_DEFAULT"
triton_poi_fused_cat_1:
.text.triton_poi_fused_cat_1:
[----:B------:R-:W0:Y:S02]  /*0000*/  LDC R1, c[0x0][0x28] ;  /* 0x00000a00ff017b82 */ /* 0x000e240000000800 */
[----:B------:R-:W1:Y:S01]  /*0010*/  S2R R0, SR_TID.X ;  /* 0x0000000000007919 */ /* 0x000e620000002100 */
[----:B------:R-:W-:Y:S01]  /*0020*/  ULDC.64 UR4, c[0x0][0x218] ;  /* 0x0000860000047ab9 */ /* 0x000fe20000000a00 */
[----:B------:R-:W2:Y:S01]  /*0030*/  S2R R3, SR_CTAID.X ;  /* 0x0000000000037919 */ /* 0x000ea20000002500 */
[----:B-1----:R-:W-:-:S05]  /*0040*/  LOP3.LUT R0, R0, 0x7f, RZ, 0xc0, !PT ;  /* 0x0000007f00007812 */ /* 0x002fca00078ec0ff */
[----:B--2---:R-:W-:Y:S02]  /*0050*/  IMAD R0, R3, 0x80, R0 ;  /* 0x0000008003007824 */ /* 0x004fe400078e0200 */
[----:B------:R-:W1:Y:S03]  /*0060*/  LDC.64 R2, c[0x0][0x210] ;  /* 0x00008400ff027b82 */ /* 0x000e660000000a00 */
[----:B------:R-:W-:Y:S02]  /*0070*/  SHF.R.S32.HI R5, RZ, 0x1f, R0 ;  /* 0x0000001fff057819 */ /* 0x000fe40000011400 */
[----:B------:R-:W-:Y:S02]  /*0080*/  ISETP.GE.AND P0, PT, R0, 0x100, PT ;  /* 0x000001000000780c */ /* 0x000fe40003f06270 */
[CC--:B------:R-:W-:Y:S02]  /*0090*/  LEA.HI R4, R5.reuse, R0.reuse, RZ, 0x4 ;  /* 0x0000000005047211 */ /* 0x0c0fe400078f20ff */
[----:B------:R-:W-:-:S02]  /*00a0*/  LEA.HI R8, R5, R0, RZ, 0x6 ;  /* 0x0000000005087211 */ /* 0x000fc400078f30ff */
[----:B------:R-:W-:Y:S02]  /*00b0*/  SHF.R.S32.HI R6, RZ, 0x4, R4 ;  /* 0x00000004ff067819 */ /* 0x000fe40000011404 */
[----:B------:R-:W-:Y:S02]  /*00c0*/  LOP3.LUT R5, R4, 0xfffffff0, RZ, 0xc0, !PT ;  /* 0xfffffff004057812 */ /* 0x000fe400078ec0ff */
[----:B------:R-:W-:Y:S02]  /*00d0*/  LEA.HI R7, R6, R6, RZ, 0x2 ;  /* 0x0000000606077211 */ /* 0x000fe400078f10ff */
[----:B------:R-:W-:Y:S01]  /*00e0*/  SHF.R.S32.HI R9, RZ, 0x6, R8 ;  /* 0x00000006ff097819 */ /* 0x000fe20000011408 */
[----:B------:R-:W-:Y:S01]  /*00f0*/  IMAD.IADD R5, R0, 0x1, -R5 ;  /* 0x0000000100057824 */ /* 0x000fe200078e0a05 */
[----:B------:R-:W-:-:S03]  /*0100*/  LOP3.LUT R7, R7, 0xfffffffc, RZ, 0xc0, !PT ;  /* 0xfffffffc07077812 */ /* 0x000fc600078ec0ff */
[----:B------:R-:W-:Y:S01]  /*0110*/  IMAD.SHL.U32 R4, R9, 0x20, RZ ;  /* 0x0000002009047824 */ /* 0x000fe200078e00ff */
[----:B------:R-:W-:Y:S01]  /*0120*/  LOP3.LUT R9, R8, 0xffffffc0, RZ, 0xc0, !PT ;  /* 0xffffffc008097812 */ /* 0x000fe200078ec0ff */
[----:B------:R-:W-:Y:S01]  /*0130*/  IMAD.IADD R7, R6, 0x1, -R7 ;  /* 0x0000000106077824 */ /* 0x000fe200078e0a07 */
[----:B------:R-:W-:Y:S02]  /*0140*/  SHF.R.S32.HI R8, RZ, 0x1f, R5 ;  /* 0x0000001fff087819 */ /* 0x000fe40000011405 */
[--C-:B------:R-:W-:Y:S01]  /*0150*/  SHF.R.S32.HI R11, RZ, 0x1f, R4.reuse ;  /* 0x0000001fff0b7819 */ /* 0x100fe20000011404 */
[C---:B------:R-:W-:Y:S01]  /*0160*/  IMAD.SHL.U32 R6, R7.reuse, 0x10, RZ ;  /* 0x0000001007067824 */ /* 0x040fe200078e00ff */
[C---:B------:R-:W-:Y:S02]  /*0170*/  ISETP.GE.AND P1, PT, R7.reuse, 0x2, PT ;  /* 0x000000020700780c */ /* 0x040fe40003f26270 */
[----:B------:R-:W-:Y:S02]  /*0180*/  ISETP.GT.AND P2, PT, R7, 0x1, !P0 ;  /* 0x000000010700780c */ /* 0x000fe40004744270 */
[----:B------:R-:W-:-:S02]  /*0190*/  IADD3 R5, P4, P5, R6, R5, R4 ;  /* 0x0000000506057210 */ /* 0x000fc40007d9e004 */
[----:B------:R-:W-:Y:S02]  /*01a0*/  SHF.R.S32.HI R6, RZ, 0x1f, R6 ;  /* 0x0000001fff067819 */ /* 0x000fe40000011406 */
[----:B------:R-:W-:Y:S02]  /*01b0*/  ISETP.LT.AND P3, PT, R0, 0x100, !P1 ;  /* 0x000001000000780c */ /* 0x000fe40004f61270 */
[----:B------:R-:W-:Y:S02]  /*01c0*/  IADD3 R9, R4, R0, -R9 ;  /* 0x0000000004097210 */ /* 0x000fe40007ffe809 */
[----:B------:R-:W-:Y:S02]  /*01d0*/  IADD3.X R4, R6, R8, R11, P4, P5 ;  /* 0x0000000806047210 */ /* 0x000fe400027ea40b */
[----:B------:R-:W-:Y:S01]  /*01e0*/  LEA R6, P4, R5, UR4, 0x2 ;  /* 0x0000000405067c11 */ /* 0x000fe2000f8810ff */
[----:B-1----:R-:W-:Y:S01]  /*01f0*/  IMAD.WIDE R2, R9, 0x4, R2 ;  /* 0x0000000409027825 */ /* 0x002fe200078e0202 */
[----:B------:R-:W-:-:S02]  /*0200*/  CS2R R8, SRZ ;  /* 0x0000000000087805 */ /* 0x000fc4000001ff00 */
[----:B------:R-:W-:Y:S01]  /*0210*/  LEA.HI.X R7, R5, UR5, R4, 0x2, P4 ;  /* 0x0000000505077c11 */ /* 0x000fe2000a0f1404 */
[----:B------:R-:W-:Y:S01]  /*0220*/  ULDC.64 UR4, c[0x0][0x208] ;  /* 0x0000820000047ab9 */ /* 0x000fe20000000a00 */
[----:B------:R-:W1:Y:S02]  /*0230*/  LDC.64 R4, c[0x0][0x220] ;  /* 0x00008800ff047b82 */ /* 0x000e640000000a00 */
[----:B------:R-:W2:Y:S04]  /*0240*/  @P3 LDG.E R8, desc[UR4][R2.64] ;  /* 0x0000000402083981 */ /* 0x000ea8000c1e1900 */
[----:B------:R-:W3:Y:S01]  /*0250*/  @P2 LDG.E R9, desc[UR4][R6.64+-0x80] ;  /* 0xffff800406092981 */ /* 0x000ee2000c1e1900 */
[----:B-1----:R-:W-:Y:S01]  /*0260*/  IMAD.WIDE R4, R0, 0x4, R4 ;  /* 0x0000000400047825 */ /* 0x002fe200078e0204 */
[----:B--2---:R-:W-:-:S02]  /*0270*/  SEL R8, R8, RZ, P3 ;  /* 0x000000ff08087207 */ /* 0x004fc40001800000 */
[----:B---3--:R-:W-:Y:S02]  /*0280*/  SEL R9, R9, RZ, P2 ;  /* 0x000000ff09097207 */ /* 0x008fe40001000000 */
[----:B------:R-:W-:Y:S02]  /*0290*/  FSETP.GT.AND P2, PT, R8, RZ, PT ;  /* 0x000000ff0800720b */ /* 0x000fe40003f44000 */
[----:B------:R-:W-:-:S11]  /*02a0*/  FSETP.GT.AND P3, PT, R9, RZ, PT ;  /* 0x000000ff0900720b */ /* 0x000fd60003f64000 */
[----:B------:R-:W-:Y:S02]  /*02b0*/  @!P2 FMUL R8, R8, 0.20000000298023223877 ;  /* 0x3e4ccccd0808a820 */ /* 0x000fe40000400000 */
[----:B------:R-:W-:-:S05]  /*02c0*/  @!P3 FMUL R9, R9, 0.20000000298023223877 ;  /* 0x3e4ccccd0909b820 */ /* 0x000fca0000400000 */
[----:B------:R-:W-:Y:S01]  /*02d0*/  FSEL R9, R8, R9, !P1 ;  /* 0x0000000908097208 */ /* 0x000fe20004800000 */
[----:B------:R-:W-:Y:S06]  /*02e0*/  @P0 EXIT ;  /* 0x000000000000094d */ /* 0x000fec0003800000 */
[----:B------:R-:W-:Y:S01]  /*02f0*/  STG.E desc[UR4][R4.64], R9 ;  /* 0x0000000904007986 */ /* 0x000fe2000c101904 */
[----:B------:R-:W-:Y:S05]  /*0300*/  EXIT ;  /* 0x000000000000794d */ /* 0x000fea0003800000 */
.L_x_0:
[----:B------:R-:W-:-:S00]  /*0310*/  BRA `(.L_x_0) ;  /* 0xfffffffc00fc7947 */ /* 0x000fc0000383ffff */
[----:B------:R-:W-:-:S00]  /*0320*/  NOP ;  /* 0x0000000000007918 */ /* 0x000fc00000000000 */
        /* <DEDUP_REMOVED lines=13> */
.L_x_1:


//--------------------- .nv.constant0.triton_poi_fused_cat_1 --------------------------
	.section	.nv.constant0.triton_poi_fused_cat_1,"a",@progbits
	.sectionflags	@""
	.align	4
.nv.constant0.triton_poi_fused_cat_1:
	.zero		556
